//
// Generated by NVIDIA NVVM Compiler
//
// Compiler Build ID: CL-36424714
// Cuda compilation tools, release 13.0, V13.0.88
// Based on NVVM 20.0.0
//

.version 9.0
.target sm_100
.address_size 64

	// .globl	_Z9kernelAddPKjS0_mPj

.visible .entry _Z9kernelAddPKjS0_mPj(
	.param .u64 .ptr .align 1 _Z9kernelAddPKjS0_mPj_param_0,
	.param .u64 .ptr .align 1 _Z9kernelAddPKjS0_mPj_param_1,
	.param .u64 _Z9kernelAddPKjS0_mPj_param_2,
	.param .u64 .ptr .align 1 _Z9kernelAddPKjS0_mPj_param_3
)
{
	.reg .pred 	%p<2>;
	.reg .b32 	%r<8>;
	.reg .b64 	%rd<13>;

	ld.param.u64 	%rd2, [_Z9kernelAddPKjS0_mPj_param_0];
	ld.param.u64 	%rd3, [_Z9kernelAddPKjS0_mPj_param_1];
	ld.param.u64 	%rd5, [_Z9kernelAddPKjS0_mPj_param_2];
	ld.param.u64 	%rd4, [_Z9kernelAddPKjS0_mPj_param_3];
	mov.u32 	%r1, %tid.x;
	mov.u32 	%r2, %ctaid.x;
	mov.u32 	%r3, %ntid.x;
	mad.lo.s32 	%r4, %r2, %r3, %r1;
	cvt.s64.s32 	%rd1, %r4;
	setp.le.u64 	%p1, %rd5, %rd1;
	@%p1 bra 	$L__BB0_2;
	cvta.to.global.u64 	%rd6, %rd2;
	cvta.to.global.u64 	%rd7, %rd3;
	cvta.to.global.u64 	%rd8, %rd4;
	shl.b64 	%rd9, %rd1, 2;
	add.s64 	%rd10, %rd6, %rd9;
	ld.global.u32 	%r5, [%rd10];
	add.s64 	%rd11, %rd7, %rd9;
	ld.global.u32 	%r6, [%rd11];
	// begin inline asm
	add.u32 %r5, %r5, %r6;
	// end inline asm
	add.s64 	%rd12, %rd8, %rd9;
	st.global.u32 	[%rd12], %r5;
$L__BB0_2:
	ret;

}
	// .globl	_Z10kernelLop3ILh149EEvPKjS1_S1_mPj
.visible .entry _Z10kernelLop3ILh149EEvPKjS1_S1_mPj(
	.param .u64 .ptr .align 1 _Z10kernelLop3ILh149EEvPKjS1_S1_mPj_param_0,
	.param .u64 .ptr .align 1 _Z10kernelLop3ILh149EEvPKjS1_S1_mPj_param_1,
	.param .u64 .ptr .align 1 _Z10kernelLop3ILh149EEvPKjS1_S1_mPj_param_2,
	.param .u64 _Z10kernelLop3ILh149EEvPKjS1_S1_mPj_param_3,
	.param .u64 .ptr .align 1 _Z10kernelLop3ILh149EEvPKjS1_S1_mPj_param_4
)
{
	.reg .pred 	%p<2>;
	.reg .b32 	%r<9>;
	.reg .b64 	%rd<16>;

	ld.param.u64 	%rd2, [_Z10kernelLop3ILh149EEvPKjS1_S1_mPj_param_0];
	ld.param.u64 	%rd3, [_Z10kernelLop3ILh149EEvPKjS1_S1_mPj_param_1];
	ld.param.u64 	%rd4, [_Z10kernelLop3ILh149EEvPKjS1_S1_mPj_param_2];
	ld.param.u64 	%rd6, [_Z10kernelLop3ILh149EEvPKjS1_S1_mPj_param_3];
	ld.param.u64 	%rd5, [_Z10kernelLop3ILh149EEvPKjS1_S1_mPj_param_4];
	mov.u32 	%r1, %tid.x;
	mov.u32 	%r2, %ctaid.x;
	mov.u32 	%r3, %ntid.x;
	mad.lo.s32 	%r4, %r2, %r3, %r1;
	cvt.s64.s32 	%rd1, %r4;
	setp.le.u64 	%p1, %rd6, %rd1;
	@%p1 bra 	$L__BB1_2;
	cvta.to.global.u64 	%rd7, %rd2;
	cvta.to.global.u64 	%rd8, %rd3;
	cvta.to.global.u64 	%rd9, %rd4;
	cvta.to.global.u64 	%rd10, %rd5;
	shl.b64 	%rd11, %rd1, 2;
	add.s64 	%rd12, %rd7, %rd11;
	ld.global.u32 	%r5, [%rd12];
	add.s64 	%rd13, %rd8, %rd11;
	ld.global.u32 	%r6, [%rd13];
	add.s64 	%rd14, %rd9, %rd11;
	ld.global.u32 	%r7, [%rd14];
	// begin inline asm
	lop3.b32 %r5, %r5, %r6, %r7, -107;
	// end inline asm
	add.s64 	%rd15, %rd10, %rd11;
	st.global.u32 	[%rd15], %r5;
$L__BB1_2:
	ret;

}


// ===== COMPILED SASS (sm_100) =====

	.target	sm_100

	.elftype	@"ET_EXEC"


//--------------------- .note.nv.tkinfo           --------------------------
	.section	.note.nv.tkinfo,"",@"SHT_NOTE"
	.sectionflags	@"SHF_NOTE_NV_TKINFO"
	.tkinfo
        /*0018*/ 	.word	0x00000002
        /*0030*/ 	.string	""
        /*0030*/ 	.string	"ptxas"
        /*0030*/ 	.string	"Cuda compilation tools, release 13.0, V13.0.88"
        /*0030*/ 	.string	"Build cuda_13.0.r13.0/compiler.36424714_0"
        /*0030*/ 	.string	"-arch sm_100 -m 64 "



//--------------------- .note.nv.cuinfo           --------------------------
	.section	.note.nv.cuinfo,"",@"SHT_NOTE"
	.sectionflags	@"SHF_NOTE_NV_CUINFO"
        /*0018*/ 	.short	0x0002
        /*001a*/ 	.short	0x0064
        /*001c*/ 	.short	0x0082
	.zero		2


//--------------------- .nv.info                  --------------------------
	.section	.nv.info,"",@"SHT_CUDA_INFO"
	.align	4


	//----- nvinfo : EIATTR_REGCOUNT
	.align		4
        /*0000*/ 	.byte	0x04, 0x2f
        /*0002*/ 	.short	(.L_1 - .L_0)
	.align		4
.L_0:
        /*0004*/ 	.word	index@(_Z9kernelAddPKjS0_mPj)
        /*0008*/ 	.word	0x0000000c


	//----- nvinfo : EIATTR_FRAME_SIZE
	.align		4
.L_1:
        /*000c*/ 	.byte	0x04, 0x11
        /*000e*/ 	.short	(.L_3 - .L_2)
	.align		4
.L_2:
        /*0010*/ 	.word	index@(_Z9kernelAddPKjS0_mPj)
        /*0014*/ 	.word	0x00000000


	//----- nvinfo : EIATTR_REGCOUNT
	.align		4
.L_3:
        /*0018*/ 	.byte	0x04, 0x2f
        /*001a*/ 	.short	(.L_5 - .L_4)
	.align		4
.L_4:
        /*001c*/ 	.word	index@(_Z10kernelLop3ILh149EEvPKjS1_S1_mPj)
        /*0020*/ 	.word	0x0000000e


	//----- nvinfo : EIATTR_FRAME_SIZE
	.align		4
.L_5:
        /*0024*/ 	.byte	0x04, 0x11
        /*0026*/ 	.short	(.L_7 - .L_6)
	.align		4
.L_6:
        /*0028*/ 	.word	index@(_Z10kernelLop3ILh149EEvPKjS1_S1_mPj)
        /*002c*/ 	.word	0x00000000


	//----- nvinfo : EIATTR_MIN_STACK_SIZE
	.align		4
.L_7:
        /*0030*/ 	.byte	0x04, 0x12
        /*0032*/ 	.short	(.L_9 - .L_8)
	.align		4
.L_8:
        /*0034*/ 	.word	index@(_Z10kernelLop3ILh149EEvPKjS1_S1_mPj)
        /*0038*/ 	.word	0x00000000


	//----- nvinfo : EIATTR_MIN_STACK_SIZE
	.align		4
.L_9:
        /*003c*/ 	.byte	0x04, 0x12
        /*003e*/ 	.short	(.L_11 - .L_10)
	.align		4
.L_10:
        /*0040*/ 	.word	index@(_Z9kernelAddPKjS0_mPj)
        /*0044*/ 	.word	0x00000000
.L_11:


//--------------------- .nv.compat                --------------------------
	.section	.nv.compat,"",@"SHT_CUDA_COMPAT_INFO"
	.align	4
        /*0000*/ 	.byte	0x02, 0x09, 0x00, 0x00, 0x02, 0x02, 0x01, 0x00, 0x02, 0x05, 0x05, 0x00, 0x03, 0x07, 0x01, 0x01
        /*0010*/ 	.byte	0x02, 0x03, 0x00, 0x00, 0x02, 0x06, 0x01, 0x00, 0x04, 0x0b, 0x08, 0x00, 0x09, 0x00, 0x00, 0x00
        /*0020*/ 	.byte	0x00, 0x00, 0x00, 0x00


//--------------------- .nv.info._Z10kernelLop3ILh149EEvPKjS1_S1_mPj --------------------------
	.section	.nv.info._Z10kernelLop3ILh149EEvPKjS1_S1_mPj,"",@"SHT_CUDA_INFO"
	.sectionflags	@""
	.align	4


	//----- nvinfo : EIATTR_CUDA_API_VERSION
	.align		4
        /*0000*/ 	.byte	0x04, 0x37
        /*0002*/ 	.short	(.L_13 - .L_12)
.L_12:
        /*0004*/ 	.word	0x00000082


	//----- nvinfo : EIATTR_KPARAM_INFO
	.align		4
.L_13:
        /*0008*/ 	.byte	0x04, 0x17
        /*000a*/ 	.short	(.L_15 - .L_14)
.L_14:
        /*000c*/ 	.word	0x00000000
        /*0010*/ 	.short	0x0004
        /*0012*/ 	.short	0x0020
        /*0014*/ 	.byte	0x00, 0xf5, 0x21, 0x00


	//----- nvinfo : EIATTR_KPARAM_INFO
	.align		4
.L_15:
        /*0018*/ 	.byte	0x04, 0x17
        /*001a*/ 	.short	(.L_17 - .L_16)
.L_16:
        /*001c*/ 	.word	0x00000000
        /*0020*/ 	.short	0x0003
        /*0022*/ 	.short	0x0018
        /*0024*/ 	.byte	0x00, 0xf0, 0x21, 0x00


	//----- nvinfo : EIATTR_KPARAM_INFO
	.align		4
.L_17:
        /*0028*/ 	.byte	0x04, 0x17
        /*002a*/ 	.short	(.L_19 - .L_18)
.L_18:
        /*002c*/ 	.word	0x00000000
        /*0030*/ 	.short	0x0002
        /*0032*/ 	.short	0x0010
        /*0034*/ 	.byte	0x00, 0xf5, 0x21, 0x00


	//----- nvinfo : EIATTR_KPARAM_INFO
	.align		4
.L_19:
        /*0038*/ 	.byte	0x04, 0x17
        /*003a*/ 	.short	(.L_21 - .L_20)
.L_20:
        /*003c*/ 	.word	0x00000000
        /*0040*/ 	.short	0x0001
        /*0042*/ 	.short	0x0008
        /*0044*/ 	.byte	0x00, 0xf5, 0x21, 0x00


	//----- nvinfo : EIATTR_KPARAM_INFO
	.align		4
.L_21:
        /*0048*/ 	.byte	0x04, 0x17
        /*004a*/ 	.short	(.L_23 - .L_22)
.L_22:
        /*004c*/ 	.word	0x00000000
        /*0050*/ 	.short	0x0000
        /*0052*/ 	.short	0x0000
        /*0054*/ 	.byte	0x00, 0xf5, 0x21, 0x00


	//----- nvinfo : EIATTR_SPARSE_MMA_MASK
	.align		4
.L_23:
        /*0058*/ 	.byte	0x03, 0x50
        /*005a*/ 	.short	0x0000


	//----- nvinfo : EIATTR_MAXREG_COUNT
	.align		4
        /*005c*/ 	.byte	0x03, 0x1b
        /*005e*/ 	.short	0x00ff


	//----- nvinfo : EIATTR_MERCURY_ISA_VERSION
	.align		4
        /*0060*/ 	.byte	0x03, 0x5f
        /*0062*/ 	.short	0x0101


	//----- nvinfo : EIATTR_VRC_CTA_INIT_COUNT
	.align		4
        /*0064*/ 	.byte	0x02, 0x4a
	.zero		1
	.zero		1


	//----- nvinfo : EIATTR_EXIT_INSTR_OFFSETS
	.align		4
        /*0068*/ 	.byte	0x04, 0x1c
        /*006a*/ 	.short	(.L_25 - .L_24)


	//   ....[0]....
.L_24:
        /*006c*/ 	.word	0x00000090


	//   ....[1]....
        /*0070*/ 	.word	0x000001d0


	//----- nvinfo : EIATTR_CBANK_PARAM_SIZE
	.align		4
.L_25:
        /*0074*/ 	.byte	0x03, 0x19
        /*0076*/ 	.short	0x0028


	//----- nvinfo : EIATTR_PARAM_CBANK
	.align		4
        /*0078*/ 	.byte	0x04, 0x0a
        /*007a*/ 	.short	(.L_27 - .L_26)
	.align		4
.L_26:
        /*007c*/ 	.word	index@(.nv.constant0._Z10kernelLop3ILh149EEvPKjS1_S1_mPj)
        /*0080*/ 	.short	0x0380
        /*0082*/ 	.short	0x0028


	//----- nvinfo : EIATTR_SW_WAR
	.align		4
.L_27:
        /*0084*/ 	.byte	0x04, 0x36
        /*0086*/ 	.short	(.L_29 - .L_28)
.L_28:
        /*0088*/ 	.word	0x00000008
.L_29:


//--------------------- .nv.info._Z9kernelAddPKjS0_mPj --------------------------
	.section	.nv.info._Z9kernelAddPKjS0_mPj,"",@"SHT_CUDA_INFO"
	.sectionflags	@""
	.align	4


	//----- nvinfo : EIATTR_CUDA_API_VERSION
	.align		4
        /*0000*/ 	.byte	0x04, 0x37
        /*0002*/ 	.short	(.L_31 - .L_30)
.L_30:
        /*0004*/ 	.word	0x00000082


	//----- nvinfo : EIATTR_KPARAM_INFO
	.align		4
.L_31:
        /*0008*/ 	.byte	0x04, 0x17
        /*000a*/ 	.short	(.L_33 - .L_32)
.L_32:
        /*000c*/ 	.word	0x00000000
        /*0010*/ 	.short	0x0003
        /*0012*/ 	.short	0x0018
        /*0014*/ 	.byte	0x00, 0xf5, 0x21, 0x00


	//----- nvinfo : EIATTR_KPARAM_INFO
	.align		4
.L_33:
        /*0018*/ 	.byte	0x04, 0x17
        /*001a*/ 	.short	(.L_35 - .L_34)
.L_34:
        /*001c*/ 	.word	0x00000000
        /*0020*/ 	.short	0x0002
        /*0022*/ 	.short	0x0010
        /*0024*/ 	.byte	0x00, 0xf0, 0x21, 0x00


	//----- nvinfo : EIATTR_KPARAM_INFO
	.align		4
.L_35:
        /*0028*/ 	.byte	0x04, 0x17
        /*002a*/ 	.short	(.L_37 - .L_36)
.L_36:
        /*002c*/ 	.word	0x00000000
        /*0030*/ 	.short	0x0001
        /*0032*/ 	.short	0x0008
        /*0034*/ 	.byte	0x00, 0xf5, 0x21, 0x00


	//----- nvinfo : EIATTR_KPARAM_INFO
	.align		4
.L_37:
        /*0038*/ 	.byte	0x04, 0x17
        /*003a*/ 	.short	(.L_39 - .L_38)
.L_38:
        /*003c*/ 	.word	0x00000000
        /*0040*/ 	.short	0x0000
        /*0042*/ 	.short	0x0000
        /*0044*/ 	.byte	0x00, 0xf5, 0x21, 0x00


	//----- nvinfo : EIATTR_SPARSE_MMA_MASK
	.align		4
.L_39:
        /*0048*/ 	.byte	0x03, 0x50
        /*004a*/ 	.short	0x0000


	//----- nvinfo : EIATTR_MAXREG_COUNT
	.align		4
        /*004c*/ 	.byte	0x03, 0x1b
        /*004e*/ 	.short	0x00ff


	//----- nvinfo : EIATTR_MERCURY_ISA_VERSION
	.align		4
        /*0050*/ 	.byte	0x03, 0x5f
        /*0052*/ 	.short	0x0101


	//----- nvinfo : EIATTR_VRC_CTA_INIT_COUNT
	.align		4
        /*0054*/ 	.byte	0x02, 0x4a
	.zero		1
	.zero		1


	//----- nvinfo : EIATTR_EXIT_INSTR_OFFSETS
	.align		4
        /*0058*/ 	.byte	0x04, 0x1c
        /*005a*/ 	.short	(.L_41 - .L_40)


	//   ....[0]....
.L_40:
        /*005c*/ 	.word	0x00000090


	//   ....[1]....
        /*0060*/ 	.word	0x00000190


	//----- nvinfo : EIATTR_CBANK_PARAM_SIZE
	.align		4
.L_41:
        /*0064*/ 	.byte	0x03, 0x19
        /*0066*/ 	.short	0x0020


	//----- nvinfo : EIATTR_PARAM_CBANK
	.align		4
        /*0068*/ 	.byte	0x04, 0x0a
        /*006a*/ 	.short	(.L_43 - .L_42)
	.align		4
.L_42:
        /*006c*/ 	.word	index@(.nv.constant0._Z9kernelAddPKjS0_mPj)
        /*0070*/ 	.short	0x0380
        /*0072*/ 	.short	0x0020


	//----- nvinfo : EIATTR_SW_WAR
	.align		4
.L_43:
        /*0074*/ 	.byte	0x04, 0x36
        /*0076*/ 	.short	(.L_45 - .L_44)
.L_44:
        /*0078*/ 	.word	0x00000008
.L_45:


//--------------------- .nv.callgraph             --------------------------
	.section	.nv.callgraph,"",@"SHT_CUDA_CALLGRAPH"
	.align	4
	.sectionentsize	8
	.align		4
        /*0000*/ 	.word	0x00000000
	.align		4
        /*0004*/ 	.word	0xffffffff
	.align		4
        /*0008*/ 	.word	0x00000000
	.align		4
        /*000c*/ 	.word	0xfffffffe
	.align		4
        /*0010*/ 	.word	0x00000000
	.align		4
        /*0014*/ 	.word	0xfffffffd
	.align		4
        /*0018*/ 	.word	0x00000000
	.align		4
        /*001c*/ 	.word	0xfffffffc


//--------------------- .text._Z10kernelLop3ILh149EEvPKjS1_S1_mPj --------------------------
	.section	.text._Z10kernelLop3ILh149EEvPKjS1_S1_mPj,"ax",@progbits
	.align	128
        .global         _Z10kernelLop3ILh149EEvPKjS1_S1_mPj
        .type           _Z10kernelLop3ILh149EEvPKjS1_S1_mPj,@function
        .size           _Z10kernelLop3ILh149EEvPKjS1_S1_mPj,(.L_x_2 - _Z10kernelLop3ILh149EEvPKjS1_S1_mPj)
        .other          _Z10kernelLop3ILh149EEvPKjS1_S1_mPj,@"STO_CUDA_ENTRY STV_DEFAULT"
_Z10kernelLop3ILh149EEvPKjS1_S1_mPj:
.text._Z10kernelLop3ILh149EEvPKjS1_S1_mPj:
[----:B------:R-:W-:Y:S01]  /*0000*/  LDC R1, c[0x0][0x37c] ;  /* 0x0000df00ff017b82 */ /* 0x000fe20000000800 */
[----:B------:R-:W0:Y:S07]  /*0010*/  S2R R0, SR_TID.X ;  /* 0x0000000000007919 */ /* 0x000e2e0000002100 */
[----:B------:R-:W0:Y:S01]  /*0020*/  S2UR UR4, SR_CTAID.X ;  /* 0x00000000000479c3 */ /* 0x000e220000002500 */
[----:B------:R-:W1:Y:S07]  /*0030*/  LDCU.64 UR6, c[0x0][0x398] ;  /* 0x00007300ff0677ac */ /* 0x000e6e0008000a00 */
[----:B------:R-:W0:Y:S02]  /*0040*/  LDC R3, c[0x0][0x360] ;  /* 0x0000d800ff037b82 */ /* 0x000e240000000800 */
[----:B0-----:R-:W-:-:S05]  /*0050*/  IMAD R0, R3, UR4, R0 ;  /* 0x0000000403007c24 */ /* 0x001fca000f8e0200 */
[----:B-1----:R-:W-:Y:S02]  /*0060*/  ISETP.GE.U32.AND P0, PT, R0, UR6, PT ;  /* 0x0000000600007c0c */ /* 0x002fe4000bf06070 */
[----:B------:R-:W-:-:S04]  /*0070*/  SHF.R.S32.HI R3, RZ, 0x1f, R0 ;  /* 0x0000001fff037819 */ /* 0x000fc80000011400 */
[----:B------:R-:W-:-:S13]  /*0080*/  ISETP.GE.U32.AND.EX P0, PT, R3, UR7, PT, P0 ;  /* 0x0000000703007c0c */ /* 0x000fda000bf06100 */
[----:B------:R-:W-:Y:S05]  /*0090*/  @P0 EXIT ;  /* 0x000000000000094d */ /* 0x000fea0003800000 */
[----:B------:R-:W0:Y:S01]  /*00a0*/  LDCU.128 UR8, c[0x0][0x380] ;  /* 0x00007000ff0877ac */ /* 0x000e220008000c00 */
[C---:B------:R-:W-:Y:S01]  /*00b0*/  IMAD.SHL.U32 R8, R0.reuse, 0x4, RZ ;  /* 0x0000000400087824 */ /* 0x040fe200078e00ff */
[----:B------:R-:W-:Y:S01]  /*00c0*/  SHF.L.U64.HI R0, R0, 0x2, R3 ;  /* 0x0000000200007819 */ /* 0x000fe20000010203 */
[----:B------:R-:W1:Y:S01]  /*00d0*/  LDCU.64 UR6, c[0x0][0x390] ;  /* 0x00007200ff0677ac */ /* 0x000e620008000a00 */
[----:B------:R-:W2:Y:S02]  /*00e0*/  LDCU.64 UR4, c[0x0][0x358] ;  /* 0x00006b00ff0477ac */ /* 0x000ea40008000a00 */
[C---:B0-----:R-:W-:Y:S02]  /*00f0*/  IADD3 R4, P1, PT, R8.reuse, UR10, RZ ;  /* 0x0000000a08047c10 */ /* 0x041fe4000ff3e0ff */
[C---:B------:R-:W-:Y:S02]  /*0100*/  IADD3 R2, P0, PT, R8.reuse, UR8, RZ ;  /* 0x0000000808027c10 */ /* 0x040fe4000ff1e0ff */
[----:B-1----:R-:W-:-:S02]  /*0110*/  IADD3 R6, P2, PT, R8, UR6, RZ ;  /* 0x0000000608067c10 */ /* 0x002fc4000ff5e0ff */
[C---:B------:R-:W-:Y:S02]  /*0120*/  IADD3.X R5, PT, PT, R0.reuse, UR11, RZ, P1, !PT ;  /* 0x0000000b00057c10 */ /* 0x040fe40008ffe4ff */
[C---:B------:R-:W-:Y:S02]  /*0130*/  IADD3.X R3, PT, PT, R0.reuse, UR9, RZ, P0, !PT ;  /* 0x0000000900037c10 */ /* 0x040fe400087fe4ff */
[----:B------:R-:W-:Y:S01]  /*0140*/  IADD3.X R7, PT, PT, R0, UR7, RZ, P2, !PT ;  /* 0x0000000700077c10 */ /* 0x000fe200097fe4ff */
[----:B------:R-:W0:Y:S01]  /*0150*/  LDCU.64 UR6, c[0x0][0x3a0] ;  /* 0x00007400ff0677ac */ /* 0x000e220008000a00 */
[----:B--2---:R-:W2:Y:S04]  /*0160*/  LDG.E R5, desc[UR4][R4.64] ;  /* 0x0000000404057981 */ /* 0x004ea8000c1e1900 */
[----:B------:R-:W2:Y:S04]  /*0170*/  LDG.E R2, desc[UR4][R2.64] ;  /* 0x0000000402027981 */ /* 0x000ea8000c1e1900 */
[----:B------:R-:W2:Y:S01]  /*0180*/  LDG.E R6, desc[UR4][R6.64] ;  /* 0x0000000406067981 */ /* 0x000ea2000c1e1900 */
[----:B0-----:R-:W-:-:S04]  /*0190*/  IADD3 R8, P0, PT, R8, UR6, RZ ;  /* 0x0000000608087c10 */ /* 0x001fc8000ff1e0ff */
[----:B------:R-:W-:Y:S02]  /*01a0*/  IADD3.X R9, PT, PT, R0, UR7, RZ, P0, !PT ;  /* 0x0000000700097c10 */ /* 0x000fe400087fe4ff */
[----:B--2---:R-:W-:-:S05]  /*01b0*/  LOP3.LUT R11, R2, R5, R6, 0x95, !PT ;  /* 0x00000005020b7212 */ /* 0x004fca00078e9506 */
[----:B------:R-:W-:Y:S01]  /*01c0*/  STG.E desc[UR4][R8.64], R11 ;  /* 0x0000000b08007986 */ /* 0x000fe2000c101904 */
[----:B------:R-:W-:Y:S05]  /*01d0*/  EXIT ;  /* 0x000000000000794d */ /* 0x000fea0003800000 */
.L_x_0:
[----:B------:R-:W-:-:S00]  /*01e0*/  BRA `(.L_x_0) ;  /* 0xfffffffc00fc7947 */ /* 0x000fc0000383ffff */
[----:B------:R-:W-:-:S00]  /*01f0*/  NOP ;  /* 0x0000000000007918 */ /* 0x000fc00000000000 */
        /* <DEDUP_REMOVED lines=8> */
.L_x_2:


//--------------------- .text._Z9kernelAddPKjS0_mPj --------------------------
	.section	.text._Z9kernelAddPKjS0_mPj,"ax",@progbits
	.align	128
        .global         _Z9kernelAddPKjS0_mPj
        .type           _Z9kernelAddPKjS0_mPj,@function
        .size           _Z9kernelAddPKjS0_mPj,(.L_x_3 - _Z9kernelAddPKjS0_mPj)
        .other          _Z9kernelAddPKjS0_mPj,@"STO_CUDA_ENTRY STV_DEFAULT"
_Z9kernelAddPKjS0_mPj:
.text._Z9kernelAddPKjS0_mPj:
        /* <DEDUP_REMOVED lines=16> */
[----:B------:R-:W-:Y:S02]  /*0100*/  IADD3 R2, P0, PT, R6, UR8, RZ ;  /* 0x0000000806027c10 */ /* 0x000fe4000ff1e0ff */
[----:B------:R-:W-:-:S02]  /*0110*/  IADD3.X R5, PT, PT, R0, UR11, RZ, P1, !PT ;  /* 0x0000000b00057c10 */ /* 0x000fc40008ffe4ff */
[----:B------:R-:W-:-:S04]  /*0120*/  IADD3.X R3, PT, PT, R0, UR9, RZ, P0, !PT ;  /* 0x0000000900037c10 */ /* 0x000fc800087fe4ff */
[----:B-1----:R-:W3:Y:S04]  /*0130*/  LDG.E R5, desc[UR4][R4.64] ;  /* 0x0000000404057981 */ /* 0x002ee8000c1e1900 */
[----:B------:R-:W3:Y:S01]  /*0140*/  LDG.E R2, desc[UR4][R2.64] ;  /* 0x0000000402027981 */ /* 0x000ee2000c1e1900 */
[----:B--2---:R-:W-:-:S04]  /*0150*/  IADD3 R6, P0, PT, R6, UR6, RZ ;  /* 0x0000000606067c10 */ /* 0x004fc8000ff1e0ff */
[----:B------:R-:W-:Y:S01]  /*0160*/  IADD3.X R7, PT, PT, R0, UR7, RZ, P0, !PT ;  /* 0x0000000700077c10 */ /* 0x000fe200087fe4ff */
[----:B---3--:R-:W-:-:S05]  /*0170*/  IMAD.IADD R9, R2, 0x1, R5 ;  /* 0x0000000102097824 */ /* 0x008fca00078e0205 */
[----:B------:R-:W-:Y:S01]  /*0180*/  STG.E desc[UR4][R6.64], R9 ;  /* 0x0000000906007986 */ /* 0x000fe2000c101904 */
[----:B------:R-:W-:Y:S05]  /*0190*/  EXIT ;  /* 0x000000000000794d */ /* 0x000fea0003800000 */
.L_x_1:
        /* <DEDUP_REMOVED lines=14> */
.L_x_3:


//--------------------- .nv.shared.reserved.0     --------------------------
	.section	.nv.shared.reserved.0,"aw",@nobits
	.weak		__nv_reservedSMEM_offset_0_alias
	.size		__nv_reservedSMEM_offset_0_alias, 0, 64
	.other		__nv_reservedSMEM_offset_0_alias,@"STO_CUDA_RESERVED_SHARED STV_DEFAULT"
__nv_reservedSMEM_offset_0_alias:
	.zero		0
	.zero		64


//--------------------- .nv.constant0._Z10kernelLop3ILh149EEvPKjS1_S1_mPj --------------------------
	.section	.nv.constant0._Z10kernelLop3ILh149EEvPKjS1_S1_mPj,"a",@progbits
	.sectionflags	@""
	.align	4
.nv.constant0._Z10kernelLop3ILh149EEvPKjS1_S1_mPj:
	.zero		936


//--------------------- .nv.constant0._Z9kernelAddPKjS0_mPj --------------------------
	.section	.nv.constant0._Z9kernelAddPKjS0_mPj,"a",@progbits
	.sectionflags	@""
	.align	4
.nv.constant0._Z9kernelAddPKjS0_mPj:
	.zero		928


//--------------------- SYMBOLS --------------------------

	.type		.nv.reservedSmem.offset0,@object
	.size		.nv.reservedSmem.offset0,0x4
